//
// Generated by NVIDIA NVVM Compiler
//
// Compiler Build ID: CL-36424714
// Cuda compilation tools, release 13.0, V13.0.88
// Based on NVVM 20.0.0
//

.version 9.0
.target sm_100
.address_size 64

	// .globl	_Z6kernelPKfS0_Pf
// _ZZ6kernelPKfS0_PfE4tmpA has been demoted
// _ZZ6kernelPKfS0_PfE4tmpB has been demoted

.visible .entry _Z6kernelPKfS0_Pf(
	.param .u64 .ptr .align 1 _Z6kernelPKfS0_Pf_param_0,
	.param .u64 .ptr .align 1 _Z6kernelPKfS0_Pf_param_1,
	.param .u64 .ptr .align 1 _Z6kernelPKfS0_Pf_param_2
)
{
	.reg .pred 	%p<11>;
	.reg .b16 	%rs<11>;
	.reg .b32 	%r<114>;
	.reg .b32 	%f<27>;
	.reg .b64 	%rd<39>;
	// demoted variable
	.shared .align 2 .b8 _ZZ6kernelPKfS0_PfE4tmpA[512];
	// demoted variable
	.shared .align 2 .b8 _ZZ6kernelPKfS0_PfE4tmpB[512];
	ld.param.u64 	%rd12, [_Z6kernelPKfS0_Pf_param_0];
	ld.param.u64 	%rd13, [_Z6kernelPKfS0_Pf_param_1];
	ld.param.u64 	%rd11, [_Z6kernelPKfS0_Pf_param_2];
	cvta.to.global.u64 	%rd1, %rd12;
	cvta.to.global.u64 	%rd2, %rd13;
	mov.u32 	%r113, %tid.x;
	setp.gt.u32 	%p1, %r113, 31;
	@%p1 bra 	$L__BB0_14;
	mov.u32 	%r2, %ntid.x;
	add.s32 	%r60, %r113, %r2;
	max.u32 	%r61, %r60, 256;
	setp.lt.u32 	%p2, %r60, 256;
	selp.u32 	%r62, 1, 0, %p2;
	add.s32 	%r63, %r60, %r62;
	sub.s32 	%r64, %r61, %r63;
	div.u32 	%r65, %r64, %r2;
	add.s32 	%r3, %r65, %r62;
	add.s32 	%r66, %r3, 1;
	and.b32  	%r4, %r66, 3;
	and.b32  	%r5, %r3, 3;
	setp.eq.s32 	%p3, %r5, 3;
	mov.u32 	%r105, %r113;
	@%p3 bra 	$L__BB0_4;
	shl.b32 	%r67, %r113, 1;
	mov.u32 	%r68, _ZZ6kernelPKfS0_PfE4tmpA;
	add.s32 	%r99, %r68, %r67;
	shl.b32 	%r7, %r2, 1;
	mul.wide.u32 	%rd14, %r113, 4;
	add.s64 	%rd37, %rd1, %rd14;
	mul.wide.u32 	%rd4, %r2, 4;
	neg.s32 	%r98, %r4;
	mad.lo.s32 	%r105, %r2, %r4, %r113;
$L__BB0_3:
	.pragma "nounroll";
	ld.global.f32 	%f1, [%rd37];
	// begin inline asm
	{  cvt.rn.bf16.f32 %rs1, %f1;}

	// end inline asm
	st.shared.u16 	[%r99], %rs1;
	add.s32 	%r99, %r99, %r7;
	add.s64 	%rd37, %rd37, %rd4;
	add.s32 	%r98, %r98, 1;
	setp.ne.s32 	%p4, %r98, 0;
	@%p4 bra 	$L__BB0_3;
$L__BB0_4:
	setp.lt.u32 	%p5, %r3, 3;
	@%p5 bra 	$L__BB0_7;
	shl.b32 	%r15, %r2, 1;
	add.s32 	%r104, %r105, %r15;
	shl.b32 	%r17, %r2, 2;
	mad.lo.s32 	%r103, %r2, 3, %r105;
	add.s32 	%r102, %r2, %r105;
	shl.b32 	%r69, %r105, 1;
	mov.u32 	%r70, _ZZ6kernelPKfS0_PfE4tmpA;
	add.s32 	%r101, %r70, %r69;
	shl.b32 	%r21, %r2, 3;
	mul.lo.s32 	%r22, %r2, 6;
$L__BB0_6:
	mul.wide.u32 	%rd15, %r105, 4;
	add.s64 	%rd16, %rd1, %rd15;
	ld.global.f32 	%f2, [%rd16];
	// begin inline asm
	{  cvt.rn.bf16.f32 %rs2, %f2;}

	// end inline asm
	st.shared.u16 	[%r101], %rs2;
	add.s32 	%r71, %r105, %r2;
	mul.wide.u32 	%rd17, %r102, 4;
	add.s64 	%rd18, %rd1, %rd17;
	ld.global.f32 	%f3, [%rd18];
	// begin inline asm
	{  cvt.rn.bf16.f32 %rs3, %f3;}

	// end inline asm
	add.s32 	%r72, %r101, %r15;
	st.shared.u16 	[%r72], %rs3;
	add.s32 	%r73, %r71, %r2;
	mul.wide.u32 	%rd19, %r104, 4;
	add.s64 	%rd20, %rd1, %rd19;
	ld.global.f32 	%f4, [%rd20];
	// begin inline asm
	{  cvt.rn.bf16.f32 %rs4, %f4;}

	// end inline asm
	add.s32 	%r74, %r101, %r17;
	st.shared.u16 	[%r74], %rs4;
	add.s32 	%r75, %r73, %r2;
	mul.wide.u32 	%rd21, %r103, 4;
	add.s64 	%rd22, %rd1, %rd21;
	ld.global.f32 	%f5, [%rd22];
	// begin inline asm
	{  cvt.rn.bf16.f32 %rs5, %f5;}

	// end inline asm
	add.s32 	%r76, %r101, %r22;
	st.shared.u16 	[%r76], %rs5;
	add.s32 	%r105, %r75, %r2;
	add.s32 	%r104, %r104, %r17;
	add.s32 	%r103, %r103, %r17;
	add.s32 	%r102, %r102, %r17;
	add.s32 	%r101, %r101, %r21;
	setp.lt.u32 	%p6, %r105, 256;
	@%p6 bra 	$L__BB0_6;
$L__BB0_7:
	setp.eq.s32 	%p7, %r5, 3;
	@%p7 bra 	$L__BB0_10;
	shl.b32 	%r77, %r113, 1;
	mov.u32 	%r78, _ZZ6kernelPKfS0_PfE4tmpB;
	add.s32 	%r107, %r78, %r77;
	shl.b32 	%r34, %r2, 1;
	mul.wide.u32 	%rd23, %r113, 4;
	add.s64 	%rd38, %rd2, %rd23;
	mul.wide.u32 	%rd8, %r2, 4;
	neg.s32 	%r106, %r4;
	mad.lo.s32 	%r113, %r2, %r4, %r113;
$L__BB0_9:
	.pragma "nounroll";
	ld.global.f32 	%f6, [%rd38];
	// begin inline asm
	{  cvt.rn.bf16.f32 %rs6, %f6;}

	// end inline asm
	st.shared.u16 	[%r107], %rs6;
	add.s32 	%r107, %r107, %r34;
	add.s64 	%rd38, %rd38, %rd8;
	add.s32 	%r106, %r106, 1;
	setp.ne.s32 	%p8, %r106, 0;
	@%p8 bra 	$L__BB0_9;
$L__BB0_10:
	setp.lt.u32 	%p9, %r3, 3;
	@%p9 bra 	$L__BB0_13;
	shl.b32 	%r42, %r2, 1;
	add.s32 	%r112, %r113, %r42;
	shl.b32 	%r44, %r2, 2;
	mad.lo.s32 	%r111, %r2, 3, %r113;
	add.s32 	%r110, %r2, %r113;
	shl.b32 	%r79, %r113, 1;
	mov.u32 	%r80, _ZZ6kernelPKfS0_PfE4tmpB;
	add.s32 	%r109, %r80, %r79;
	shl.b32 	%r48, %r2, 3;
	mul.lo.s32 	%r49, %r2, 6;
$L__BB0_12:
	mul.wide.u32 	%rd24, %r113, 4;
	add.s64 	%rd25, %rd2, %rd24;
	ld.global.f32 	%f7, [%rd25];
	// begin inline asm
	{  cvt.rn.bf16.f32 %rs7, %f7;}

	// end inline asm
	st.shared.u16 	[%r109], %rs7;
	add.s32 	%r81, %r113, %r2;
	mul.wide.u32 	%rd26, %r110, 4;
	add.s64 	%rd27, %rd2, %rd26;
	ld.global.f32 	%f8, [%rd27];
	// begin inline asm
	{  cvt.rn.bf16.f32 %rs8, %f8;}

	// end inline asm
	add.s32 	%r82, %r109, %r42;
	st.shared.u16 	[%r82], %rs8;
	add.s32 	%r83, %r81, %r2;
	mul.wide.u32 	%rd28, %r112, 4;
	add.s64 	%rd29, %rd2, %rd28;
	ld.global.f32 	%f9, [%rd29];
	// begin inline asm
	{  cvt.rn.bf16.f32 %rs9, %f9;}

	// end inline asm
	add.s32 	%r84, %r109, %r44;
	st.shared.u16 	[%r84], %rs9;
	add.s32 	%r85, %r83, %r2;
	mul.wide.u32 	%rd30, %r111, 4;
	add.s64 	%rd31, %rd2, %rd30;
	ld.global.f32 	%f10, [%rd31];
	// begin inline asm
	{  cvt.rn.bf16.f32 %rs10, %f10;}

	// end inline asm
	add.s32 	%r86, %r109, %r49;
	st.shared.u16 	[%r86], %rs10;
	add.s32 	%r113, %r85, %r2;
	add.s32 	%r112, %r112, %r44;
	add.s32 	%r111, %r111, %r44;
	add.s32 	%r110, %r110, %r44;
	add.s32 	%r109, %r109, %r48;
	setp.lt.u32 	%p10, %r113, 256;
	@%p10 bra 	$L__BB0_12;
$L__BB0_13:
	cvta.to.global.u64 	%rd32, %rd11;
	bar.sync 	0;
	mov.u32 	%r87, _ZZ6kernelPKfS0_PfE4tmpA;
	cvt.u64.u32 	%rd33, %r87;
	cvta.shared.u64 	%rd34, %rd33;
	mov.b32 	%r88, 16;
	wmma.load.a.sync.aligned.row.m16n16k16.bf16 	{%r89, %r90, %r91, %r92}, [%rd34], %r88;
	mov.u32 	%r93, _ZZ6kernelPKfS0_PfE4tmpB;
	cvt.u64.u32 	%rd35, %r93;
	cvta.shared.u64 	%rd36, %rd35;
	wmma.load.b.sync.aligned.col.m16n16k16.bf16 	{%r94, %r95, %r96, %r97}, [%rd36], %r88;
	wmma.load.c.sync.aligned.row.m16n16k16.global.f32 	{%f11, %f12, %f13, %f14, %f15, %f16, %f17, %f18}, [%rd32], %r88;
	wmma.mma.sync.aligned.row.col.m16n16k16.f32.bf16.bf16.f32 {%f19, %f20, %f21, %f22, %f23, %f24, %f25, %f26}, {%r89, %r90, %r91, %r92}, {%r94, %r95, %r96, %r97}, {%f11, %f12, %f13, %f14, %f15, %f16, %f17, %f18};
	wmma.store.d.sync.aligned.row.m16n16k16.global.f32 	[%rd32], {%f19, %f20, %f21, %f22, %f23, %f24, %f25, %f26}, %r88;
$L__BB0_14:
	ret;

}


// ===== COMPILED SASS (sm_100) =====

	.target	sm_100

	.elftype	@"ET_EXEC"


//--------------------- .note.nv.tkinfo           --------------------------
	.section	.note.nv.tkinfo,"",@"SHT_NOTE"
	.sectionflags	@"SHF_NOTE_NV_TKINFO"
	.tkinfo
        /*0018*/ 	.word	0x00000002
        /*0030*/ 	.string	""
        /*0030*/ 	.string	"ptxas"
        /*0030*/ 	.string	"Cuda compilation tools, release 13.0, V13.0.88"
        /*0030*/ 	.string	"Build cuda_13.0.r13.0/compiler.36424714_0"
        /*0030*/ 	.string	"-arch sm_100 -m 64 "



//--------------------- .note.nv.cuinfo           --------------------------
	.section	.note.nv.cuinfo,"",@"SHT_NOTE"
	.sectionflags	@"SHF_NOTE_NV_CUINFO"
        /*0018*/ 	.short	0x0002
        /*001a*/ 	.short	0x0064
        /*001c*/ 	.short	0x0082
	.zero		2


//--------------------- .nv.info                  --------------------------
	.section	.nv.info,"",@"SHT_CUDA_INFO"
	.align	4


	//----- nvinfo : EIATTR_REGCOUNT
	.align		4
        /*0000*/ 	.byte	0x04, 0x2f
        /*0002*/ 	.short	(.L_1 - .L_0)
	.align		4
.L_0:
        /*0004*/ 	.word	index@(_Z6kernelPKfS0_Pf)
        /*0008*/ 	.word	0x0000001a


	//----- nvinfo : EIATTR_FRAME_SIZE
	.align		4
.L_1:
        /*000c*/ 	.byte	0x04, 0x11
        /*000e*/ 	.short	(.L_3 - .L_2)
	.align		4
.L_2:
        /*0010*/ 	.word	index@(_Z6kernelPKfS0_Pf)
        /*0014*/ 	.word	0x00000000


	//----- nvinfo : EIATTR_MIN_STACK_SIZE
	.align		4
.L_3:
        /*0018*/ 	.byte	0x04, 0x12
        /*001a*/ 	.short	(.L_5 - .L_4)
	.align		4
.L_4:
        /*001c*/ 	.word	index@(_Z6kernelPKfS0_Pf)
        /*0020*/ 	.word	0x00000000
.L_5:


//--------------------- .nv.compat                --------------------------
	.section	.nv.compat,"",@"SHT_CUDA_COMPAT_INFO"
	.align	4
        /*0000*/ 	.byte	0x02, 0x09, 0x00, 0x00, 0x02, 0x02, 0x01, 0x00, 0x02, 0x05, 0x05, 0x00, 0x03, 0x07, 0x01, 0x01
        /*0010*/ 	.byte	0x02, 0x03, 0x00, 0x00, 0x02, 0x06, 0x01, 0x00, 0x04, 0x0b, 0x08, 0x00, 0x09, 0x00, 0x00, 0x00
        /*0020*/ 	.byte	0x00, 0x00, 0x00, 0x00


//--------------------- .nv.info._Z6kernelPKfS0_Pf --------------------------
	.section	.nv.info._Z6kernelPKfS0_Pf,"",@"SHT_CUDA_INFO"
	.sectionflags	@""
	.align	4


	//----- nvinfo : EIATTR_CUDA_API_VERSION
	.align		4
        /*0000*/ 	.byte	0x04, 0x37
        /*0002*/ 	.short	(.L_7 - .L_6)
.L_6:
        /*0004*/ 	.word	0x00000082


	//----- nvinfo : EIATTR_KPARAM_INFO
	.align		4
.L_7:
        /*0008*/ 	.byte	0x04, 0x17
        /*000a*/ 	.short	(.L_9 - .L_8)
.L_8:
        /*000c*/ 	.word	0x00000000
        /*0010*/ 	.short	0x0002
        /*0012*/ 	.short	0x0010
        /*0014*/ 	.byte	0x00, 0xf5, 0x21, 0x00


	//----- nvinfo : EIATTR_KPARAM_INFO
	.align		4
.L_9:
        /*0018*/ 	.byte	0x04, 0x17
        /*001a*/ 	.short	(.L_11 - .L_10)
.L_10:
        /*001c*/ 	.word	0x00000000
        /*0020*/ 	.short	0x0001
        /*0022*/ 	.short	0x0008
        /*0024*/ 	.byte	0x00, 0xf5, 0x21, 0x00


	//----- nvinfo : EIATTR_KPARAM_INFO
	.align		4
.L_11:
        /*0028*/ 	.byte	0x04, 0x17
        /*002a*/ 	.short	(.L_13 - .L_12)
.L_12:
        /*002c*/ 	.word	0x00000000
        /*0030*/ 	.short	0x0000
        /*0032*/ 	.short	0x0000
        /*0034*/ 	.byte	0x00, 0xf5, 0x21, 0x00


	//----- nvinfo : EIATTR_SPARSE_MMA_MASK
	.align		4
.L_13:
        /*0038*/ 	.byte	0x03, 0x50
        /*003a*/ 	.short	0x0000


	//----- nvinfo : EIATTR_WMMA_USED
	.align		4
        /*003c*/ 	.byte	0x01, 0x2b
	.zero		2


	//----- nvinfo : EIATTR_MAXREG_COUNT
	.align		4
        /*0040*/ 	.byte	0x03, 0x1b
        /*0042*/ 	.short	0x00ff


	//----- nvinfo : EIATTR_NUM_BARRIERS
	.align		4
        /*0044*/ 	.byte	0x02, 0x4c
        /*0046*/ 	.byte	0x01
	.zero		1


	//----- nvinfo : EIATTR_MERCURY_ISA_VERSION
	.align		4
        /*0048*/ 	.byte	0x03, 0x5f
        /*004a*/ 	.short	0x0101


	//----- nvinfo : EIATTR_VRC_CTA_INIT_COUNT
	.align		4
        /*004c*/ 	.byte	0x02, 0x4a
	.zero		1
	.zero		1


	//----- nvinfo : EIATTR_EXIT_INSTR_OFFSETS
	.align		4
        /*0050*/ 	.byte	0x04, 0x1c
        /*0052*/ 	.short	(.L_15 - .L_14)


	//   ....[0]....
.L_14:
        /*0054*/ 	.word	0x00000030


	//   ....[1]....
        /*0058*/ 	.word	0x00000c30


	//----- nvinfo : EIATTR_CRS_STACK_SIZE
	.align		4
.L_15:
        /*005c*/ 	.byte	0x04, 0x1e
        /*005e*/ 	.short	(.L_17 - .L_16)
.L_16:
        /*0060*/ 	.word	0x00000000


	//----- nvinfo : EIATTR_CBANK_PARAM_SIZE
	.align		4
.L_17:
        /*0064*/ 	.byte	0x03, 0x19
        /*0066*/ 	.short	0x0018


	//----- nvinfo : EIATTR_PARAM_CBANK
	.align		4
        /*0068*/ 	.byte	0x04, 0x0a
        /*006a*/ 	.short	(.L_19 - .L_18)
	.align		4
.L_18:
        /*006c*/ 	.word	index@(.nv.constant0._Z6kernelPKfS0_Pf)
        /*0070*/ 	.short	0x0380
        /*0072*/ 	.short	0x0018


	//----- nvinfo : EIATTR_SW_WAR
	.align		4
.L_19:
        /*0074*/ 	.byte	0x04, 0x36
        /*0076*/ 	.short	(.L_21 - .L_20)
.L_20:
        /*0078*/ 	.word	0x00000008
.L_21:


//--------------------- .nv.callgraph             --------------------------
	.section	.nv.callgraph,"",@"SHT_CUDA_CALLGRAPH"
	.align	4
	.sectionentsize	8
	.align		4
        /*0000*/ 	.word	0x00000000
	.align		4
        /*0004*/ 	.word	0xffffffff
	.align		4
        /*0008*/ 	.word	0x00000000
	.align		4
        /*000c*/ 	.word	0xfffffffe
	.align		4
        /*0010*/ 	.word	0x00000000
	.align		4
        /*0014*/ 	.word	0xfffffffd
	.align		4
        /*0018*/ 	.word	0x00000000
	.align		4
        /*001c*/ 	.word	0xfffffffc


//--------------------- .text._Z6kernelPKfS0_Pf   --------------------------
	.section	.text._Z6kernelPKfS0_Pf,"ax",@progbits
	.align	128
        .global         _Z6kernelPKfS0_Pf
        .type           _Z6kernelPKfS0_Pf,@function
        .size           _Z6kernelPKfS0_Pf,(.L_x_13 - _Z6kernelPKfS0_Pf)
        .other          _Z6kernelPKfS0_Pf,@"STO_CUDA_ENTRY STV_DEFAULT"
_Z6kernelPKfS0_Pf:
.text._Z6kernelPKfS0_Pf:
[----:B------:R-:W-:Y:S01]  /*0000*/  LDC R1, c[0x0][0x37c] ;  /* 0x0000df00ff017b82 */ /* 0x000fe20000000800 */
[----:B------:R-:W0:Y:S02]  /*0010*/  S2R R2, SR_TID.X ;  /* 0x0000000000027919 */ /* 0x000e240000002100 */
[----:B0-----:R-:W-:-:S13]  /*0020*/  ISETP.GT.U32.AND P0, PT, R2, 0x1f, PT ;  /* 0x0000001f0200780c */ /* 0x001fda0003f04070 */
[----:B------:R-:W-:Y:S05]  /*0030*/  @P0 EXIT ;  /* 0x000000000000094d */ /* 0x000fea0003800000 */
[----:B------:R-:W0:Y:S01]  /*0040*/  LDC R3, c[0x0][0x360] ;  /* 0x0000d800ff037b82 */ /* 0x000e220000000800 */
[----:B------:R-:W1:Y:S01]  /*0050*/  LDCU.64 UR10, c[0x0][0x358] ;  /* 0x00006b00ff0a77ac */ /* 0x000e620008000a00 */
[----:B------:R-:W-:Y:S01]  /*0060*/  BSSY.RECONVERGENT B0, `(.L_x_0) ;  /* 0x0000033000007945 */ /* 0x000fe20003800200 */
[----:B------:R-:W-:Y:S01]  /*0070*/  IMAD.MOV.U32 R14, RZ, RZ, R2 ;  /* 0x000000ffff0e7224 */ /* 0x000fe200078e0002 */
[----:B0-----:R-:W0:Y:S01]  /*0080*/  I2F.U32.RP R8, R3 ;  /* 0x0000000300087306 */ /* 0x001e220000209000 */
[----:B------:R-:W-:Y:S01]  /*0090*/  IMAD.IADD R0, R2, 0x1, R3 ;  /* 0x0000000102007824 */ /* 0x000fe200078e0203 */
[----:B------:R-:W-:-:S04]  /*00a0*/  ISETP.NE.U32.AND P2, PT, R3, RZ, PT ;  /* 0x000000ff0300720c */ /* 0x000fc80003f45070 */
[C---:B------:R-:W-:Y:S02]  /*00b0*/  ISETP.GE.U32.AND P0, PT, R0.reuse, 0x100, PT ;  /* 0x000001000000780c */ /* 0x040fe40003f06070 */
[----:B------:R-:W-:Y:S01]  /*00c0*/  VIMNMX.U32 R7, PT, PT, R0, 0x100, !PT ;  /* 0x0000010000077848 */ /* 0x000fe20007fe0000 */
[----:B0-----:R-:W0:Y:S02]  /*00d0*/  MUFU.RCP R8, R8 ;  /* 0x0000000800087308 */ /* 0x001e240000001000 */
[----:B0-----:R-:W-:-:S06]  /*00e0*/  VIADD R4, R8, 0xffffffe ;  /* 0x0ffffffe08047836 */ /* 0x001fcc0000000000 */
[----:B------:R0:W2:Y:S02]  /*00f0*/  F2I.FTZ.U32.TRUNC.NTZ R5, R4 ;  /* 0x0000000400057305 */ /* 0x0000a4000021f000 */
[----:B0-----:R-:W-:Y:S02]  /*0100*/  IMAD.MOV.U32 R4, RZ, RZ, RZ ;  /* 0x000000ffff047224 */ /* 0x001fe400078e00ff */
[----:B--2---:R-:W-:-:S04]  /*0110*/  IMAD.MOV R6, RZ, RZ, -R5 ;  /* 0x000000ffff067224 */ /* 0x004fc800078e0a05 */
[----:B------:R-:W-:Y:S01]  /*0120*/  IMAD R9, R6, R3, RZ ;  /* 0x0000000306097224 */ /* 0x000fe200078e02ff */
[----:B------:R-:W-:-:S03]  /*0130*/  SEL R6, RZ, 0x1, P0 ;  /* 0x00000001ff067807 */ /* 0x000fc60000000000 */
[----:B------:R-:W-:Y:S01]  /*0140*/  IMAD.HI.U32 R5, R5, R9, R4 ;  /* 0x0000000905057227 */ /* 0x000fe200078e0004 */
[----:B------:R-:W-:-:S05]  /*0150*/  IADD3 R0, PT, PT, R7, -R0, -R6 ;  /* 0x8000000007007210 */ /* 0x000fca0007ffe806 */
[----:B------:R-:W-:-:S05]  /*0160*/  IMAD.HI.U32 R5, R5, R0, RZ ;  /* 0x0000000005057227 */ /* 0x000fca00078e00ff */
[----:B------:R-:W-:-:S05]  /*0170*/  IADD3 R4, PT, PT, -R5, RZ, RZ ;  /* 0x000000ff05047210 */ /* 0x000fca0007ffe1ff */
[----:B------:R-:W-:-:S05]  /*0180*/  IMAD R0, R3, R4, R0 ;  /* 0x0000000403007224 */ /* 0x000fca00078e0200 */
[----:B------:R-:W-:-:S13]  /*0190*/  ISETP.GE.U32.AND P0, PT, R0, R3, PT ;  /* 0x000000030000720c */ /* 0x000fda0003f06070 */
[----:B------:R-:W-:Y:S02]  /*01a0*/  @P0 IMAD.IADD R0, R0, 0x1, -R3 ;  /* 0x0000000100000824 */ /* 0x000fe400078e0a03 */
[----:B------:R-:W-:-:S03]  /*01b0*/  @P0 VIADD R5, R5, 0x1 ;  /* 0x0000000105050836 */ /* 0x000fc60000000000 */
[-C--:B------:R-:W-:Y:S02]  /*01c0*/  ISETP.GE.U32.AND P1, PT, R0, R3.reuse, PT ;  /* 0x000000030000720c */ /* 0x080fe40003f26070 */
[----:B------:R-:W0:Y:S11]  /*01d0*/  S2R R0, SR_LANEID ;  /* 0x0000000000007919 */ /* 0x000e360000000000 */
[----:B------:R-:W-:Y:S01]  /*01e0*/  @P1 VIADD R5, R5, 0x1 ;  /* 0x0000000105051836 */ /* 0x000fe20000000000 */
[----:B------:R-:W-:-:S05]  /*01f0*/  @!P2 LOP3.LUT R5, RZ, R3, RZ, 0x33, !PT ;  /* 0x00000003ff05a212 */ /* 0x000fca00078e33ff */
[----:B------:R-:W-:-:S05]  /*0200*/  IMAD.IADD R4, R6, 0x1, R5 ;  /* 0x0000000106047824 */ /* 0x000fca00078e0205 */
[C---:B------:R-:W-:Y:S02]  /*0210*/  LOP3.LUT R5, R4.reuse, 0x3, RZ, 0xc0, !PT ;  /* 0x0000000304057812 */ /* 0x040fe400078ec0ff */
[C---:B------:R-:W-:Y:S02]  /*0220*/  ISETP.GE.U32.AND P1, PT, R4.reuse, 0x3, PT ;  /* 0x000000030400780c */ /* 0x040fe40003f26070 */
[C---:B------:R-:W-:Y:S02]  /*0230*/  ISETP.NE.AND P3, PT, R5.reuse, 0x3, PT ;  /* 0x000000030500780c */ /* 0x040fe40003f65270 */
[C---:B------:R-:W-:Y:S02]  /*0240*/  ISETP.GE.U32.AND P2, PT, R4.reuse, 0x3, PT ;  /* 0x000000030400780c */ /* 0x040fe40003f46070 */
[----:B------:R-:W-:Y:S02]  /*0250*/  IADD3 R4, PT, PT, R4, 0x1, RZ ;  /* 0x0000000104047810 */ /* 0x000fe40007ffe0ff */
[----:B------:R-:W-:-:S02]  /*0260*/  ISETP.NE.AND P0, PT, R5, 0x3, PT ;  /* 0x000000030500780c */ /* 0x000fc40003f05270 */
[----:B------:R-:W-:-:S05]  /*0270*/  LOP3.LUT R4, R4, 0x3, RZ, 0xc0, !PT ;  /* 0x0000000304047812 */ /* 0x000fca00078ec0ff */
[----:B01----:R-:W-:Y:S06]  /*0280*/  @!P3 BRA `(.L_x_1) ;  /* 0x000000000040b947 */ /* 0x003fec0003800000 */
[----:B------:R-:W0:Y:S01]  /*0290*/  S2UR UR5, SR_CgaCtaId ;  /* 0x00000000000579c3 */ /* 0x000e220000008800 */
[----:B------:R-:W-:Y:S01]  /*02a0*/  UMOV UR4, 0x400 ;  /* 0x0000040000047882 */ /* 0x000fe20000000000 */
[----:B------:R-:W-:Y:S02]  /*02b0*/  IMAD R14, R4, R3, R2 ;  /* 0x00000003040e7224 */ /* 0x000fe400078e0202 */
[----:B------:R-:W-:-:S04]  /*02c0*/  IMAD.MOV R5, RZ, RZ, -R4 ;  /* 0x000000ffff057224 */ /* 0x000fc800078e0a04 */
[----:B------:R-:W1:Y:S01]  /*02d0*/  LDC.64 R6, c[0x0][0x380] ;  /* 0x0000e000ff067b82 */ /* 0x000e620000000a00 */
[----:B0-----:R-:W-:-:S06]  /*02e0*/  ULEA UR4, UR5, UR4, 0x18 ;  /* 0x0000000405047291 */ /* 0x001fcc000f8ec0ff */
[C---:B------:R-:W-:Y:S01]  /*02f0*/  LEA R8, R2.reuse, UR4, 0x1 ;  /* 0x0000000402087c11 */ /* 0x040fe2000f8e08ff */
[----:B-1----:R-:W-:-:S07]  /*0300*/  IMAD.WIDE.U32 R6, R2, 0x4, R6 ;  /* 0x0000000402067825 */ /* 0x002fce00078e0006 */
.L_x_2:
[----:B------:R0:W2:Y:S01]  /*0310*/  LDG.E R9, desc[UR10][R6.64] ;  /* 0x0000000a06097981 */ /* 0x0000a2000c1e1900 */
[----:B------:R-:W-:-:S05]  /*0320*/  VIADD R5, R5, 0x1 ;  /* 0x0000000105057836 */ /* 0x000fca0000000000 */
[----:B------:R-:W-:Y:S01]  /*0330*/  ISETP.NE.AND P3, PT, R5, RZ, PT ;  /* 0x000000ff0500720c */ /* 0x000fe20003f65270 */
[----:B0-----:R-:W-:Y:S01]  /*0340*/  IMAD.WIDE.U32 R6, R3, 0x4, R6 ;  /* 0x0000000403067825 */ /* 0x001fe200078e0006 */
[----:B--2---:R-:W-:-:S05]  /*0350*/  F2FP.BF16.F32.PACK_AB R9, RZ, R9 ;  /* 0x00000009ff09723e */ /* 0x004fca00000010ff */
[----:B------:R0:W-:Y:S02]  /*0360*/  STS.U16 [R8], R9 ;  /* 0x0000000908007388 */ /* 0x0001e40000000400 */
[----:B0-----:R-:W-:-:S04]  /*0370*/  IMAD R8, R3, 0x2, R8 ;  /* 0x0000000203087824 */ /* 0x001fc800078e0208 */
[----:B------:R-:W-:Y:S05]  /*0380*/  @P3 BRA `(.L_x_2) ;  /* 0xfffffffc00e03947 */ /* 0x000fea000383ffff */
.L_x_1:
[----:B------:R-:W-:Y:S05]  /*0390*/  BSYNC.RECONVERGENT B0 ;  /* 0x0000000000007941 */ /* 0x000fea0003800200 */
.L_x_0:
[----:B------:R-:W-:Y:S04]  /*03a0*/  BSSY.RECONVERGENT B0, `(.L_x_3) ;  /* 0x0000025000007945 */ /* 0x000fe80003800200 */
[----:B------:R-:W-:Y:S05]  /*03b0*/  @!P1 BRA `(.L_x_4) ;  /* 0x00000000008c9947 */ /* 0x000fea0003800000 */
[----:B------:R-:W0:Y:S01]  /*03c0*/  S2UR UR5, SR_CgaCtaId ;  /* 0x00000000000579c3 */ /* 0x000e220000008800 */
[----:B------:R-:W-:Y:S01]  /*03d0*/  UMOV UR4, 0x400 ;  /* 0x0000040000047882 */ /* 0x000fe20000000000 */
[C---:B------:R-:W-:Y:S01]  /*03e0*/  LEA R5, R3.reuse, R14, 0x1 ;  /* 0x0000000e03057211 */ /* 0x040fe200078e08ff */
[----:B------:R-:W-:Y:S02]  /*03f0*/  IMAD R15, R3, 0x3, R14 ;  /* 0x00000003030f7824 */ /* 0x000fe400078e020e */
[----:B------:R-:W-:-:S03]  /*0400*/  IMAD.IADD R16, R14, 0x1, R3 ;  /* 0x000000010e107824 */ /* 0x000fc600078e0203 */
[----:B------:R-:W1:Y:S01]  /*0410*/  LDC.64 R6, c[0x0][0x380] ;  /* 0x0000e000ff067b82 */ /* 0x000e620000000a00 */
[----:B0-----:R-:W-:-:S06]  /*0420*/  ULEA UR4, UR5, UR4, 0x18 ;  /* 0x0000000405047291 */ /* 0x001fcc000f8ec0ff */
[----:B------:R-:W-:-:S07]  /*0430*/  LEA R18, R14, UR4, 0x1 ;  /* 0x000000040e127c11 */ /* 0x000fce000f8e08ff */
.L_x_5:
[----:B-12---:R-:W-:-:S04]  /*0440*/  IMAD.WIDE.U32 R20, R14, 0x4, R6 ;  /* 0x000000040e147825 */ /* 0x006fc800078e0006 */
[--C-:B------:R-:W-:Y:S02]  /*0450*/  IMAD.WIDE.U32 R12, R16, 0x4, R6.reuse ;  /* 0x00000004100c7825 */ /* 0x100fe400078e0006 */
[----:B------:R-:W2:Y:S02]  /*0460*/  LDG.E R20, desc[UR10][R20.64] ;  /* 0x0000000a14147981 */ /* 0x000ea4000c1e1900 */
[--C-:B------:R-:W-:Y:S02]  /*0470*/  IMAD.WIDE.U32 R10, R5, 0x4, R6.reuse ;  /* 0x00000004050a7825 */ /* 0x100fe400078e0006 */
[----:B------:R-:W3:Y:S02]  /*0480*/  LDG.E R12, desc[UR10][R12.64] ;  /* 0x0000000a0c0c7981 */ /* 0x000ee4000c1e1900 */
[----:B------:R-:W-:Y:S02]  /*0490*/  IMAD.WIDE.U32 R8, R15, 0x4, R6 ;  /* 0x000000040f087825 */ /* 0x000fe400078e0006 */
[----:B------:R-:W4:Y:S04]  /*04a0*/  LDG.E R10, desc[UR10][R10.64] ;  /* 0x0000000a0a0a7981 */ /* 0x000f28000c1e1900 */
[----:B------:R2:W5:Y:S01]  /*04b0*/  LDG.E R8, desc[UR10][R8.64] ;  /* 0x0000000a08087981 */ /* 0x000562000c1e1900 */
[----:B------:R-:W-:-:S02]  /*04c0*/  IMAD R17, R3, 0x2, R18 ;  /* 0x0000000203117824 */ /* 0x000fc400078e0212 */
[C-C-:B------:R-:W-:Y:S02]  /*04d0*/  IMAD R19, R3.reuse, 0x4, R18.reuse ;  /* 0x0000000403137824 */ /* 0x140fe400078e0212 */
[C---:B------:R-:W-:Y:S01]  /*04e0*/  IMAD R22, R3.reuse, 0x6, R18 ;  /* 0x0000000603167824 */ /* 0x040fe200078e0212 */
[----:B------:R-:W-:-:S04]  /*04f0*/  IADD3 R14, PT, PT, R3, R14, R3 ;  /* 0x0000000e030e7210 */ /* 0x000fc80007ffe003 */
[----:B------:R-:W-:-:S04]  /*0500*/  IADD3 R14, PT, PT, R3, R14, R3 ;  /* 0x0000000e030e7210 */ /* 0x000fc80007ffe003 */
[----:B------:R-:W-:Y:S01]  /*0510*/  ISETP.GE.U32.AND P1, PT, R14, 0x100, PT ;  /* 0x000001000e00780c */ /* 0x000fe20003f26070 */
[C---:B------:R-:W-:Y:S01]  /*0520*/  IMAD R5, R3.reuse, 0x4, R5 ;  /* 0x0000000403057824 */ /* 0x040fe200078e0205 */
[C---:B------:R-:W-:Y:S01]  /*0530*/  LEA R15, R3.reuse, R15, 0x2 ;  /* 0x0000000f030f7211 */ /* 0x040fe200078e10ff */
[----:B------:R-:W-:Y:S01]  /*0540*/  IMAD R16, R3, 0x4, R16 ;  /* 0x0000000403107824 */ /* 0x000fe200078e0210 */
[----:B--2---:R-:W-:Y:S02]  /*0550*/  F2FP.BF16.F32.PACK_AB R9, RZ, R20 ;  /* 0x00000014ff09723e */ /* 0x004fe400000010ff */
[----:B---3--:R-:W-:-:S03]  /*0560*/  F2FP.BF16.F32.PACK_AB R11, RZ, R12 ;  /* 0x0000000cff0b723e */ /* 0x008fc600000010ff */
[----:B------:R0:W-:Y:S01]  /*0570*/  STS.U16 [R18], R9 ;  /* 0x0000000912007388 */ /* 0x0001e20000000400 */
[----:B----4-:R-:W-:-:S03]  /*0580*/  F2FP.BF16.F32.PACK_AB R13, RZ, R10 ;  /* 0x0000000aff0d723e */ /* 0x010fc600000010ff */
[----:B------:R2:W-:Y:S01]  /*0590*/  STS.U16 [R17], R11 ;  /* 0x0000000b11007388 */ /* 0x0005e20000000400 */
[----:B-----5:R-:W-:-:S03]  /*05a0*/  F2FP.BF16.F32.PACK_AB R21, RZ, R8 ;  /* 0x00000008ff15723e */ /* 0x020fc600000010ff */
[----:B------:R2:W-:Y:S04]  /*05b0*/  STS.U16 [R19], R13 ;  /* 0x0000000d13007388 */ /* 0x0005e80000000400 */
[----:B------:R2:W-:Y:S01]  /*05c0*/  STS.U16 [R22], R21 ;  /* 0x0000001516007388 */ /* 0x0005e20000000400 */
[----:B0-----:R-:W-:Y:S01]  /*05d0*/  IMAD R18, R3, 0x8, R18 ;  /* 0x0000000803127824 */ /* 0x001fe200078e0212 */
[----:B------:R-:W-:Y:S06]  /*05e0*/  @!P1 BRA `(.L_x_5) ;  /* 0xfffffffc00949947 */ /* 0x000fec000383ffff */
.L_x_4:
[----:B------:R-:W-:Y:S05]  /*05f0*/  BSYNC.RECONVERGENT B0 ;  /* 0x0000000000007941 */ /* 0x000fea0003800200 */
.L_x_3:
[----:B------:R-:W-:Y:S04]  /*0600*/  BSSY.RECONVERGENT B0, `(.L_x_6) ;  /* 0x0000013000007945 */ /* 0x000fe80003800200 */
[----:B------:R-:W-:Y:S05]  /*0610*/  @!P0 BRA `(.L_x_7) ;  /* 0x0000000000448947 */ /* 0x000fea0003800000 */
[----:B------:R-:W0:Y:S01]  /*0620*/  S2UR UR5, SR_CgaCtaId ;  /* 0x00000000000579c3 */ /* 0x000e220000008800 */
[----:B------:R-:W-:Y:S01]  /*0630*/  UMOV UR4, 0x400 ;  /* 0x0000040000047882 */ /* 0x000fe20000000000 */
[----:B------:R-:W-:Y:S01]  /*0640*/  IMAD.MOV R5, RZ, RZ, -R4 ;  /* 0x000000ffff057224 */ /* 0x000fe200078e0a04 */
[----:B------:R-:W-:-:S05]  /*0650*/  UIADD3 UR4, UPT, UPT, UR4, 0x200, URZ ;  /* 0x0000020004047890 */ /* 0x000fca000fffe0ff */
[----:B------:R-:W1:Y:S01]  /*0660*/  LDC.64 R6, c[0x0][0x388] ;  /* 0x0000e200ff067b82 */ /* 0x000e620000000a00 */
[----:B0-----:R-:W-:-:S06]  /*0670*/  ULEA UR4, UR5, UR4, 0x18 ;  /* 0x0000000405047291 */ /* 0x001fcc000f8ec0ff */
[C---:B------:R-:W-:Y:S01]  /*0680*/  LEA R8, R2.reuse, UR4, 0x1 ;  /* 0x0000000402087c11 */ /* 0x040fe2000f8e08ff */
[----:B-1----:R-:W-:-:S04]  /*0690*/  IMAD.WIDE.U32 R6, R2, 0x4, R6 ;  /* 0x0000000402067825 */ /* 0x002fc800078e0006 */
[----:B------:R-:W-:-:S07]  /*06a0*/  IMAD R2, R4, R3, R2 ;  /* 0x0000000304027224 */ /* 0x000fce00078e0202 */
.L_x_8:
[----:B------:R0:W3:Y:S01]  /*06b0*/  LDG.E R4, desc[UR10][R6.64] ;  /* 0x0000000a06047981 */ /* 0x0000e2000c1e1900 */
[----:B------:R-:W-:-:S04]  /*06c0*/  IADD3 R5, PT, PT, R5, 0x1, RZ ;  /* 0x0000000105057810 */ /* 0x000fc80007ffe0ff */
[----:B------:R-:W-:Y:S01]  /*06d0*/  ISETP.NE.AND P0, PT, R5, RZ, PT ;  /* 0x000000ff0500720c */ /* 0x000fe20003f05270 */
[----:B0-----:R-:W-:Y:S01]  /*06e0*/  IMAD.WIDE.U32 R6, R3, 0x4, R6 ;  /* 0x0000000403067825 */ /* 0x001fe200078e0006 */
[----:B---3--:R-:W-:-:S05]  /*06f0*/  F2FP.BF16.F32.PACK_AB R4, RZ, R4 ;  /* 0x00000004ff04723e */ /* 0x008fca00000010ff */
[----:B------:R0:W-:Y:S02]  /*0700*/  STS.U16 [R8], R4 ;  /* 0x0000000408007388 */ /* 0x0001e40000000400 */
[----:B0-----:R-:W-:-:S04]  /*0710*/  IMAD R8, R3, 0x2, R8 ;  /* 0x0000000203087824 */ /* 0x001fc800078e0208 */
[----:B------:R-:W-:Y:S05]  /*0720*/  @P0 BRA `(.L_x_8) ;  /* 0xfffffffc00e00947 */ /* 0x000fea000383ffff */
.L_x_7:
[----:B------:R-:W-:Y:S05]  /*0730*/  BSYNC.RECONVERGENT B0 ;  /* 0x0000000000007941 */ /* 0x000fea0003800200 */
.L_x_6:
[----:B------:R-:W-:Y:S04]  /*0740*/  BSSY.RECONVERGENT B0, `(.L_x_9) ;  /* 0x0000026000007945 */ /* 0x000fe80003800200 */
[----:B------:R-:W-:Y:S05]  /*0750*/  @!P2 BRA `(.L_x_10) ;  /* 0x000000000090a947 */ /* 0x000fea0003800000 */
[----:B------:R-:W0:Y:S01]  /*0760*/  S2UR UR5, SR_CgaCtaId ;  /* 0x00000000000579c3 */ /* 0x000e220000008800 */
[----:B------:R-:W-:Y:S01]  /*0770*/  UMOV UR4, 0x400 ;  /* 0x0000040000047882 */ /* 0x000fe20000000000 */
[C-C-:B------:R-:W-:Y:S01]  /*0780*/  IMAD R8, R3.reuse, 0x2, R2.reuse ;  /* 0x0000000203087824 */ /* 0x140fe200078e0202 */
[----:B------:R-:W-:Y:S01]  /*0790*/  UIADD3 UR4, UPT, UPT, UR4, 0x200, URZ ;  /* 0x0000020004047890 */ /* 0x000fe2000fffe0ff */
[----:B------:R-:W-:Y:S02]  /*07a0*/  IMAD R9, R3, 0x3, R2 ;  /* 0x0000000303097824 */ /* 0x000fe400078e0202 */
[----:B------:R-:W-:Y:S02]  /*07b0*/  IMAD.IADD R10, R2, 0x1, R3 ;  /* 0x00000001020a7824 */ /* 0x000fe400078e0203 */
[----:B------:R-:W1:Y:S01]  /*07c0*/  LDC.64 R4, c[0x0][0x388] ;  /* 0x0000e200ff047b82 */ /* 0x000e620000000a00 */
[----:B0-----:R-:W-:-:S06]  /*07d0*/  ULEA UR4, UR5, UR4, 0x18 ;  /* 0x0000000405047291 */ /* 0x001fcc000f8ec0ff */
[----:B------:R-:W-:-:S07]  /*07e0*/  LEA R12, R2, UR4, 0x1 ;  /* 0x00000004020c7c11 */ /* 0x000fce000f8e08ff */
.L_x_11:
[----:B-1-3--:R-:W-:-:S04]  /*07f0*/  IMAD.WIDE.U32 R14, R2, 0x4, R4 ;  /* 0x00000004020e7825 */ /* 0x00afc800078e0004 */
[--C-:B--2---:R-:W-:Y:S02]  /*0800*/  IMAD.WIDE.U32 R16, R10, 0x4, R4.reuse ;  /* 0x000000040a107825 */ /* 0x104fe400078e0004 */
[----:B------:R-:W2:Y:S02]  /*0810*/  LDG.E R14, desc[UR10][R14.64] ;  /* 0x0000000a0e0e7981 */ /* 0x000ea4000c1e1900 */
[--C-:B------:R-:W-:Y:S02]  /*0820*/  IMAD.WIDE.U32 R18, R8, 0x4, R4.reuse ;  /* 0x0000000408127825 */ /* 0x100fe400078e0004 */
[----:B------:R-:W3:Y:S02]  /*0830*/  LDG.E R16, desc[UR10][R16.64] ;  /* 0x0000000a10107981 */ /* 0x000ee4000c1e1900 */
[----:B------:R-:W-:Y:S02]  /*0840*/  IMAD.WIDE.U32 R6, R9, 0x4, R4 ;  /* 0x0000000409067825 */ /* 0x000fe400078e0004 */
[----:B------:R-:W4:Y:S04]  /*0850*/  LDG.E R18, desc[UR10][R18.64] ;  /* 0x0000000a12127981 */ /* 0x000f28000c1e1900 */
[----:B------:R2:W5:Y:S01]  /*0860*/  LDG.E R6, desc[UR10][R6.64] ;  /* 0x0000000a06067981 */ /* 0x000562000c1e1900 */
[C---:B------:R-:W-:Y:S01]  /*0870*/  LEA R13, R3.reuse, R12, 0x1 ;  /* 0x0000000c030d7211 */ /* 0x040fe200078e08ff */
[----:B------:R-:W-:-:S02]  /*0880*/  IMAD R20, R3, 0x4, R12 ;  /* 0x0000000403147824 */ /* 0x000fc400078e020c */
        /* <DEDUP_REMOVED lines=17> */
.L_x_10:
[----:B------:R-:W-:Y:S05]  /*09a0*/  BSYNC.RECONVERGENT B0 ;  /* 0x0000000000007941 */ /* 0x000fea0003800200 */
.L_x_9:
[----:B------:R-:W0:Y:S01]  /*09b0*/  S2UR UR5, SR_CgaCtaId ;  /* 0x00000000000579c3 */ /* 0x000e220000008800 */
[----:B------:R-:W1:Y:S01]  /*09c0*/  LDCU.64 UR12, c[0x0][0x390] ;  /* 0x00007200ff0c77ac */ /* 0x000e620008000a00 */
[----:B------:R-:W-:Y:S01]  /*09d0*/  LOP3.LUT R2, R0, 0x3, RZ, 0xc0, !PT ;  /* 0x0000000300027812 */ /* 0x000fe200078ec0ff */
[----:B------:R-:W-:Y:S01]  /*09e0*/  IMAD.MOV.U32 R3, RZ, RZ, RZ ;  /* 0x000000ffff037224 */ /* 0x000fe200078e00ff */
[----:B------:R-:W-:Y:S01]  /*09f0*/  SHF.R.U32.HI R5, RZ, 0x2, R0 ;  /* 0x00000002ff057819 */ /* 0x000fe20000011600 */
[----:B------:R-:W-:Y:S02]  /*0a00*/  UMOV UR4, 0x400 ;  /* 0x0000040000047882 */ /* 0x000fe40000000000 */
[----:B------:R-:W-:Y:S01]  /*0a10*/  UIADD3 UR6, UPT, UPT, UR4, 0x200, URZ ;  /* 0x0000020004067890 */ /* 0x000fe2000fffe0ff */
[----:B------:R-:W4:Y:S01]  /*0a20*/  S2UR UR8, SR_SWINHI ;  /* 0x00000000000879c3 */ /* 0x000f220000002f00 */
[----:B------:R-:W-:-:S07]  /*0a30*/  IMAD.WIDE.U32 R4, R5, 0x8, R2 ;  /* 0x0000000805047825 */ /* 0x000fce00078e0002 */
[----:B------:R-:W-:Y:S01]  /*0a40*/  BAR.SYNC.DEFER_BLOCKING 0x0 ;  /* 0x0000000000007b1d */ /* 0x000fe20000010000 */
[----:B-1----:R-:W-:-:S04]  /*0a50*/  LEA R2, P2, R4, UR12, 0x3 ;  /* 0x0000000c04027c11 */ /* 0x002fc8000f8418ff */
[----:B------:R-:W-:Y:S01]  /*0a60*/  LEA.HI.X R3, R4, UR13, R5, 0x3, P2 ;  /* 0x0000000d04037c11 */ /* 0x000fe200090f1c05 */
[----:B0-----:R-:W-:Y:S02]  /*0a70*/  ULEA UR6, UR5, UR6, 0x18 ;  /* 0x0000000605067291 */ /* 0x001fe4000f8ec0ff */
[----:B------:R-:W-:-:S05]  /*0a80*/  ULEA UR4, UR5, UR4, 0x18 ;  /* 0x0000000405047291 */ /* 0x000fca000f8ec0ff */
[----:B------:R-:W-:Y:S01]  /*0a90*/  UMOV UR6, UR6 ;  /* 0x0000000600067c82 */ /* 0x000fe20008000000 */
[----:B----4-:R-:W-:Y:S01]  /*0aa0*/  UMOV UR7, UR8 ;  /* 0x0000000800077c82 */ /* 0x010fe20008000000 */
[----:B------:R-:W-:Y:S01]  /*0ab0*/  UMOV UR4, UR4 ;  /* 0x0000000400047c82 */ /* 0x000fe20008000000 */
[----:B------:R-:W-:Y:S01]  /*0ac0*/  UMOV UR5, UR8 ;  /* 0x0000000800057c82 */ /* 0x000fe20008000000 */
[C---:B------:R-:W-:Y:S01]  /*0ad0*/  LEA R14, P1, R4.reuse, UR6, 0x2 ;  /* 0x00000006040e7c11 */ /* 0x040fe2000f8210ff */
[----:B--23--:R-:W2:Y:S01]  /*0ae0*/  LDG.E.64 R20, desc[UR10][R2.64] ;  /* 0x0000000a02147981 */ /* 0x00cea2000c1e1b00 */
[C---:B------:R-:W-:Y:S02]  /*0af0*/  LEA R12, P0, R4.reuse, UR4, 0x2 ;  /* 0x00000004040c7c11 */ /* 0x040fe4000f8010ff */
[C-C-:B------:R-:W-:Y:S01]  /*0b00*/  LEA.HI.X R15, R4.reuse, UR7, R5.reuse, 0x2, P1 ;  /* 0x00000007040f7c11 */ /* 0x140fe200088f1405 */
[----:B------:R-:W2:Y:S01]  /*0b10*/  LDG.E.64 R22, desc[UR10][R2.64+0x200] ;  /* 0x0002000a02167981 */ /* 0x000ea2000c1e1b00 */
[----:B------:R-:W-:-:S03]  /*0b20*/  LEA.HI.X R13, R4, UR5, R5, 0x2, P0 ;  /* 0x00000005040d7c11 */ /* 0x000fc600080f1405 */
[----:B------:R-:W2:Y:S04]  /*0b30*/  LD.E R16, desc[UR10][R14.64] ;  /* 0x0000000a0e107980 */ /* 0x000ea8000c101900 */
[----:B------:R-:W2:Y:S04]  /*0b40*/  LD.E R17, desc[UR10][R14.64+0x10] ;  /* 0x0000100a0e117980 */ /* 0x000ea8000c101900 */
[----:B------:R-:W3:Y:S04]  /*0b50*/  LD.E R18, desc[UR10][R14.64+0x100] ;  /* 0x0001000a0e127980 */ /* 0x000ee8000c101900 */
[----:B------:R-:W3:Y:S04]  /*0b60*/  LD.E R19, desc[UR10][R14.64+0x110] ;  /* 0x0001100a0e137980 */ /* 0x000ee8000c101900 */
[----:B------:R-:W2:Y:S04]  /*0b70*/  LD.E R4, desc[UR10][R12.64] ;  /* 0x0000000a0c047980 */ /* 0x000ea8000c101900 */
[----:B------:R-:W2:Y:S04]  /*0b80*/  LD.E R5, desc[UR10][R12.64+0x100] ;  /* 0x0001000a0c057980 */ /* 0x000ea8000c101900 */
[----:B------:R-:W2:Y:S04]  /*0b90*/  LD.E R6, desc[UR10][R12.64+0x10] ;  /* 0x0000100a0c067980 */ /* 0x000ea8000c101900 */
[----:B------:R-:W2:Y:S04]  /*0ba0*/  LD.E R7, desc[UR10][R12.64+0x110] ;  /* 0x0001100a0c077980 */ /* 0x000ea8000c101900 */
[----:B------:R-:W3:Y:S04]  /*0bb0*/  LDG.E.64 R8, desc[UR10][R2.64+0x20] ;  /* 0x0000200a02087981 */ /* 0x000ee8000c1e1b00 */
[----:B------:R-:W3:Y:S01]  /*0bc0*/  LDG.E.64 R10, desc[UR10][R2.64+0x220] ;  /* 0x0002200a020a7981 */ /* 0x000ee2000c1e1b00 */
[C---:B--2---:R-:W-:Y:S08]  /*0bd0*/  HMMA.16816.F32.BF16 R20, R4.reuse, R16, R20 ;  /* 0x000000100414723c */ /* 0x044ff00000041814 */
[----:B---3--:R-:W-:Y:S11]  /*0be0*/  HMMA.16816.F32.BF16 R8, R4, R18, R8 ;  /* 0x000000120408723c */ /* 0x008ff60000041808 */
[----:B------:R-:W-:Y:S04]  /*0bf0*/  STG.E.64 desc[UR10][R2.64], R20 ;  /* 0x0000001402007986 */ /* 0x000fe8000c101b0a */
[----:B------:R-:W-:Y:S04]  /*0c00*/  STG.E.64 desc[UR10][R2.64+0x200], R22 ;  /* 0x0002001602007986 */ /* 0x000fe8000c101b0a */
[----:B------:R-:W-:Y:S04]  /*0c10*/  STG.E.64 desc[UR10][R2.64+0x20], R8 ;  /* 0x0000200802007986 */ /* 0x000fe8000c101b0a */
[----:B------:R-:W-:Y:S01]  /*0c20*/  STG.E.64 desc[UR10][R2.64+0x220], R10 ;  /* 0x0002200a02007986 */ /* 0x000fe2000c101b0a */
[----:B------:R-:W-:Y:S05]  /*0c30*/  EXIT ;  /* 0x000000000000794d */ /* 0x000fea0003800000 */
.L_x_12:
[----:B------:R-:W-:-:S00]  /*0c40*/  BRA `(.L_x_12) ;  /* 0xfffffffc00fc7947 */ /* 0x000fc0000383ffff */
[----:B------:R-:W-:-:S00]  /*0c50*/  NOP ;  /* 0x0000000000007918 */ /* 0x000fc00000000000 */
        /* <DEDUP_REMOVED lines=10> */
.L_x_13:


//--------------------- .nv.shared._Z6kernelPKfS0_Pf --------------------------
	.section	.nv.shared._Z6kernelPKfS0_Pf,"aw",@nobits
	.sectionflags	@""
	.align	2
.nv.shared._Z6kernelPKfS0_Pf:
	.zero		2048


//--------------------- .nv.shared.reserved.0     --------------------------
	.section	.nv.shared.reserved.0,"aw",@nobits
	.weak		__nv_reservedSMEM_offset_0_alias
	.size		__nv_reservedSMEM_offset_0_alias, 0, 64
	.other		__nv_reservedSMEM_offset_0_alias,@"STO_CUDA_RESERVED_SHARED STV_DEFAULT"
__nv_reservedSMEM_offset_0_alias:
	.zero		0
	.zero		64


//--------------------- .nv.constant0._Z6kernelPKfS0_Pf --------------------------
	.section	.nv.constant0._Z6kernelPKfS0_Pf,"a",@progbits
	.sectionflags	@""
	.align	4
.nv.constant0._Z6kernelPKfS0_Pf:
	.zero		920


//--------------------- SYMBOLS --------------------------

	.type		.nv.reservedSmem.offset0,@object
	.size		.nv.reservedSmem.offset0,0x4
	.type		.nv.reservedSmem.cap,@object
	.size		.nv.reservedSmem.cap,0x4
